//
// Generated by NVIDIA NVVM Compiler
//
// Compiler Build ID: CL-36424714
// Cuda compilation tools, release 13.0, V13.0.88
// Based on NVVM 20.0.0
//

.version 9.0
.target sm_100
.address_size 64

	// .globl	_Z25matrix_multiplication_gpuPKfS0_Pfi
// _ZZ25matrix_multiplication_gpuPKfS0_PfiE5buf_a has been demoted
// _ZZ25matrix_multiplication_gpuPKfS0_PfiE5buf_b has been demoted

.visible .entry _Z25matrix_multiplication_gpuPKfS0_Pfi(
	.param .u64 .ptr .align 1 _Z25matrix_multiplication_gpuPKfS0_Pfi_param_0,
	.param .u64 .ptr .align 1 _Z25matrix_multiplication_gpuPKfS0_Pfi_param_1,
	.param .u64 .ptr .align 1 _Z25matrix_multiplication_gpuPKfS0_Pfi_param_2,
	.param .u32 _Z25matrix_multiplication_gpuPKfS0_Pfi_param_3
)
{
	.reg .pred 	%p<4>;
	.reg .b32 	%r<41>;
	.reg .b32 	%f<105>;
	.reg .b64 	%rd<13>;
	// demoted variable
	.shared .align 4 .b8 _ZZ25matrix_multiplication_gpuPKfS0_PfiE5buf_a[4096];
	// demoted variable
	.shared .align 4 .b8 _ZZ25matrix_multiplication_gpuPKfS0_PfiE5buf_b[4096];
	ld.param.u64 	%rd3, [_Z25matrix_multiplication_gpuPKfS0_Pfi_param_0];
	ld.param.u64 	%rd4, [_Z25matrix_multiplication_gpuPKfS0_Pfi_param_1];
	ld.param.u64 	%rd5, [_Z25matrix_multiplication_gpuPKfS0_Pfi_param_2];
	ld.param.u32 	%r21, [_Z25matrix_multiplication_gpuPKfS0_Pfi_param_3];
	mov.u32 	%r22, %ctaid.x;
	shl.b32 	%r23, %r22, 5;
	mov.u32 	%r1, %tid.x;
	shr.u32 	%r2, %r1, 5;
	or.b32  	%r3, %r23, %r2;
	mov.u32 	%r24, %ctaid.y;
	shl.b32 	%r4, %r24, 5;
	and.b32  	%r5, %r1, 31;
	or.b32  	%r25, %r4, %r5;
	max.u32 	%r26, %r3, %r25;
	setp.ge.u32 	%p1, %r26, %r21;
	@%p1 bra 	$L__BB0_5;
	setp.lt.s32 	%p2, %r21, 1;
	mov.f32 	%f104, 0f00000000;
	@%p2 bra 	$L__BB0_4;
	and.b32  	%r28, %r1, 992;
	or.b32  	%r29, %r28, %r5;
	shl.b32 	%r30, %r29, 2;
	mov.u32 	%r31, _ZZ25matrix_multiplication_gpuPKfS0_PfiE5buf_a;
	add.s32 	%r7, %r31, %r30;
	mov.u32 	%r32, _ZZ25matrix_multiplication_gpuPKfS0_PfiE5buf_b;
	add.s32 	%r8, %r32, %r30;
	shl.b32 	%r33, %r1, 2;
	and.b32  	%r34, %r33, 3968;
	add.s32 	%r9, %r31, %r34;
	shl.b32 	%r35, %r5, 2;
	add.s32 	%r10, %r32, %r35;
	mad.lo.s32 	%r36, %r21, %r2, %r4;
	add.s32 	%r39, %r36, %r5;
	shl.b32 	%r12, %r21, 5;
	mad.lo.s32 	%r38, %r21, %r3, %r5;
	cvta.to.global.u64 	%rd1, %rd3;
	cvta.to.global.u64 	%rd2, %rd4;
	mov.f32 	%f104, 0f00000000;
	mov.b32 	%r40, 0;
$L__BB0_3:
	mul.wide.u32 	%rd6, %r38, 4;
	add.s64 	%rd7, %rd1, %rd6;
	ld.global.f32 	%f6, [%rd7];
	st.shared.f32 	[%r7], %f6;
	mul.wide.u32 	%rd8, %r39, 4;
	add.s64 	%rd9, %rd2, %rd8;
	ld.global.f32 	%f7, [%rd9];
	st.shared.f32 	[%r8], %f7;
	bar.sync 	0;
	ld.shared.f32 	%f8, [%r9];
	ld.shared.f32 	%f9, [%r10];
	fma.rn.f32 	%f10, %f8, %f9, %f104;
	ld.shared.f32 	%f11, [%r9+4];
	ld.shared.f32 	%f12, [%r10+128];
	fma.rn.f32 	%f13, %f11, %f12, %f10;
	ld.shared.f32 	%f14, [%r9+8];
	ld.shared.f32 	%f15, [%r10+256];
	fma.rn.f32 	%f16, %f14, %f15, %f13;
	ld.shared.f32 	%f17, [%r9+12];
	ld.shared.f32 	%f18, [%r10+384];
	fma.rn.f32 	%f19, %f17, %f18, %f16;
	ld.shared.f32 	%f20, [%r9+16];
	ld.shared.f32 	%f21, [%r10+512];
	fma.rn.f32 	%f22, %f20, %f21, %f19;
	ld.shared.f32 	%f23, [%r9+20];
	ld.shared.f32 	%f24, [%r10+640];
	fma.rn.f32 	%f25, %f23, %f24, %f22;
	ld.shared.f32 	%f26, [%r9+24];
	ld.shared.f32 	%f27, [%r10+768];
	fma.rn.f32 	%f28, %f26, %f27, %f25;
	ld.shared.f32 	%f29, [%r9+28];
	ld.shared.f32 	%f30, [%r10+896];
	fma.rn.f32 	%f31, %f29, %f30, %f28;
	ld.shared.f32 	%f32, [%r9+32];
	ld.shared.f32 	%f33, [%r10+1024];
	fma.rn.f32 	%f34, %f32, %f33, %f31;
	ld.shared.f32 	%f35, [%r9+36];
	ld.shared.f32 	%f36, [%r10+1152];
	fma.rn.f32 	%f37, %f35, %f36, %f34;
	ld.shared.f32 	%f38, [%r9+40];
	ld.shared.f32 	%f39, [%r10+1280];
	fma.rn.f32 	%f40, %f38, %f39, %f37;
	ld.shared.f32 	%f41, [%r9+44];
	ld.shared.f32 	%f42, [%r10+1408];
	fma.rn.f32 	%f43, %f41, %f42, %f40;
	ld.shared.f32 	%f44, [%r9+48];
	ld.shared.f32 	%f45, [%r10+1536];
	fma.rn.f32 	%f46, %f44, %f45, %f43;
	ld.shared.f32 	%f47, [%r9+52];
	ld.shared.f32 	%f48, [%r10+1664];
	fma.rn.f32 	%f49, %f47, %f48, %f46;
	ld.shared.f32 	%f50, [%r9+56];
	ld.shared.f32 	%f51, [%r10+1792];
	fma.rn.f32 	%f52, %f50, %f51, %f49;
	ld.shared.f32 	%f53, [%r9+60];
	ld.shared.f32 	%f54, [%r10+1920];
	fma.rn.f32 	%f55, %f53, %f54, %f52;
	ld.shared.f32 	%f56, [%r9+64];
	ld.shared.f32 	%f57, [%r10+2048];
	fma.rn.f32 	%f58, %f56, %f57, %f55;
	ld.shared.f32 	%f59, [%r9+68];
	ld.shared.f32 	%f60, [%r10+2176];
	fma.rn.f32 	%f61, %f59, %f60, %f58;
	ld.shared.f32 	%f62, [%r9+72];
	ld.shared.f32 	%f63, [%r10+2304];
	fma.rn.f32 	%f64, %f62, %f63, %f61;
	ld.shared.f32 	%f65, [%r9+76];
	ld.shared.f32 	%f66, [%r10+2432];
	fma.rn.f32 	%f67, %f65, %f66, %f64;
	ld.shared.f32 	%f68, [%r9+80];
	ld.shared.f32 	%f69, [%r10+2560];
	fma.rn.f32 	%f70, %f68, %f69, %f67;
	ld.shared.f32 	%f71, [%r9+84];
	ld.shared.f32 	%f72, [%r10+2688];
	fma.rn.f32 	%f73, %f71, %f72, %f70;
	ld.shared.f32 	%f74, [%r9+88];
	ld.shared.f32 	%f75, [%r10+2816];
	fma.rn.f32 	%f76, %f74, %f75, %f73;
	ld.shared.f32 	%f77, [%r9+92];
	ld.shared.f32 	%f78, [%r10+2944];
	fma.rn.f32 	%f79, %f77, %f78, %f76;
	ld.shared.f32 	%f80, [%r9+96];
	ld.shared.f32 	%f81, [%r10+3072];
	fma.rn.f32 	%f82, %f80, %f81, %f79;
	ld.shared.f32 	%f83, [%r9+100];
	ld.shared.f32 	%f84, [%r10+3200];
	fma.rn.f32 	%f85, %f83, %f84, %f82;
	ld.shared.f32 	%f86, [%r9+104];
	ld.shared.f32 	%f87, [%r10+3328];
	fma.rn.f32 	%f88, %f86, %f87, %f85;
	ld.shared.f32 	%f89, [%r9+108];
	ld.shared.f32 	%f90, [%r10+3456];
	fma.rn.f32 	%f91, %f89, %f90, %f88;
	ld.shared.f32 	%f92, [%r9+112];
	ld.shared.f32 	%f93, [%r10+3584];
	fma.rn.f32 	%f94, %f92, %f93, %f91;
	ld.shared.f32 	%f95, [%r9+116];
	ld.shared.f32 	%f96, [%r10+3712];
	fma.rn.f32 	%f97, %f95, %f96, %f94;
	ld.shared.f32 	%f98, [%r9+120];
	ld.shared.f32 	%f99, [%r10+3840];
	fma.rn.f32 	%f100, %f98, %f99, %f97;
	ld.shared.f32 	%f101, [%r9+124];
	ld.shared.f32 	%f102, [%r10+3968];
	fma.rn.f32 	%f104, %f101, %f102, %f100;
	bar.sync 	0;
	add.s32 	%r40, %r40, 32;
	add.s32 	%r39, %r39, %r12;
	add.s32 	%r38, %r38, 32;
	setp.lt.s32 	%p3, %r40, %r21;
	@%p3 bra 	$L__BB0_3;
$L__BB0_4:
	mad.lo.s32 	%r37, %r21, %r3, %r25;
	cvta.to.global.u64 	%rd10, %rd5;
	mul.wide.u32 	%rd11, %r37, 4;
	add.s64 	%rd12, %rd10, %rd11;
	st.global.f32 	[%rd12], %f104;
$L__BB0_5:
	ret;

}


// ===== COMPILED SASS (sm_100) =====

	.target	sm_100

	.elftype	@"ET_EXEC"


//--------------------- .note.nv.tkinfo           --------------------------
	.section	.note.nv.tkinfo,"",@"SHT_NOTE"
	.sectionflags	@"SHF_NOTE_NV_TKINFO"
	.tkinfo
        /*0018*/ 	.word	0x00000002
        /*0030*/ 	.string	""
        /*0030*/ 	.string	"ptxas"
        /*0030*/ 	.string	"Cuda compilation tools, release 13.0, V13.0.88"
        /*0030*/ 	.string	"Build cuda_13.0.r13.0/compiler.36424714_0"
        /*0030*/ 	.string	"-arch sm_100 -m 64 "



//--------------------- .note.nv.cuinfo           --------------------------
	.section	.note.nv.cuinfo,"",@"SHT_NOTE"
	.sectionflags	@"SHF_NOTE_NV_CUINFO"
        /*0018*/ 	.short	0x0002
        /*001a*/ 	.short	0x0064
        /*001c*/ 	.short	0x0082
	.zero		2


//--------------------- .nv.info                  --------------------------
	.section	.nv.info,"",@"SHT_CUDA_INFO"
	.align	4


	//----- nvinfo : EIATTR_REGCOUNT
	.align		4
        /*0000*/ 	.byte	0x04, 0x2f
        /*0002*/ 	.short	(.L_1 - .L_0)
	.align		4
.L_0:
        /*0004*/ 	.word	index@(_Z25matrix_multiplication_gpuPKfS0_Pfi)
        /*0008*/ 	.word	0x00000020


	//----- nvinfo : EIATTR_FRAME_SIZE
	.align		4
.L_1:
        /*000c*/ 	.byte	0x04, 0x11
        /*000e*/ 	.short	(.L_3 - .L_2)
	.align		4
.L_2:
        /*0010*/ 	.word	index@(_Z25matrix_multiplication_gpuPKfS0_Pfi)
        /*0014*/ 	.word	0x00000000


	//----- nvinfo : EIATTR_MIN_STACK_SIZE
	.align		4
.L_3:
        /*0018*/ 	.byte	0x04, 0x12
        /*001a*/ 	.short	(.L_5 - .L_4)
	.align		4
.L_4:
        /*001c*/ 	.word	index@(_Z25matrix_multiplication_gpuPKfS0_Pfi)
        /*0020*/ 	.word	0x00000000
.L_5:


//--------------------- .nv.compat                --------------------------
	.section	.nv.compat,"",@"SHT_CUDA_COMPAT_INFO"
	.align	4
        /*0000*/ 	.byte	0x02, 0x09, 0x00, 0x00, 0x02, 0x02, 0x01, 0x00, 0x02, 0x05, 0x05, 0x00, 0x03, 0x07, 0x01, 0x01
        /*0010*/ 	.byte	0x02, 0x03, 0x00, 0x00, 0x02, 0x06, 0x01, 0x00, 0x04, 0x0b, 0x08, 0x00, 0x09, 0x00, 0x00, 0x00
        /*0020*/ 	.byte	0x00, 0x00, 0x00, 0x00


//--------------------- .nv.info._Z25matrix_multiplication_gpuPKfS0_Pfi --------------------------
	.section	.nv.info._Z25matrix_multiplication_gpuPKfS0_Pfi,"",@"SHT_CUDA_INFO"
	.sectionflags	@""
	.align	4


	//----- nvinfo : EIATTR_CUDA_API_VERSION
	.align		4
        /*0000*/ 	.byte	0x04, 0x37
        /*0002*/ 	.short	(.L_7 - .L_6)
.L_6:
        /*0004*/ 	.word	0x00000082


	//----- nvinfo : EIATTR_KPARAM_INFO
	.align		4
.L_7:
        /*0008*/ 	.byte	0x04, 0x17
        /*000a*/ 	.short	(.L_9 - .L_8)
.L_8:
        /*000c*/ 	.word	0x00000000
        /*0010*/ 	.short	0x0003
        /*0012*/ 	.short	0x0018
        /*0014*/ 	.byte	0x00, 0xf0, 0x11, 0x00


	//----- nvinfo : EIATTR_KPARAM_INFO
	.align		4
.L_9:
        /*0018*/ 	.byte	0x04, 0x17
        /*001a*/ 	.short	(.L_11 - .L_10)
.L_10:
        /*001c*/ 	.word	0x00000000
        /*0020*/ 	.short	0x0002
        /*0022*/ 	.short	0x0010
        /*0024*/ 	.byte	0x00, 0xf5, 0x21, 0x00


	//----- nvinfo : EIATTR_KPARAM_INFO
	.align		4
.L_11:
        /*0028*/ 	.byte	0x04, 0x17
        /*002a*/ 	.short	(.L_13 - .L_12)
.L_12:
        /*002c*/ 	.word	0x00000000
        /*0030*/ 	.short	0x0001
        /*0032*/ 	.short	0x0008
        /*0034*/ 	.byte	0x00, 0xf5, 0x21, 0x00


	//----- nvinfo : EIATTR_KPARAM_INFO
	.align		4
.L_13:
        /*0038*/ 	.byte	0x04, 0x17
        /*003a*/ 	.short	(.L_15 - .L_14)
.L_14:
        /*003c*/ 	.word	0x00000000
        /*0040*/ 	.short	0x0000
        /*0042*/ 	.short	0x0000
        /*0044*/ 	.byte	0x00, 0xf5, 0x21, 0x00


	//----- nvinfo : EIATTR_SPARSE_MMA_MASK
	.align		4
.L_15:
        /*0048*/ 	.byte	0x03, 0x50
        /*004a*/ 	.short	0x0000


	//----- nvinfo : EIATTR_MAXREG_COUNT
	.align		4
        /*004c*/ 	.byte	0x03, 0x1b
        /*004e*/ 	.short	0x00ff


	//----- nvinfo : EIATTR_NUM_BARRIERS
	.align		4
        /*0050*/ 	.byte	0x02, 0x4c
        /*0052*/ 	.byte	0x01
	.zero		1


	//----- nvinfo : EIATTR_MERCURY_ISA_VERSION
	.align		4
        /*0054*/ 	.byte	0x03, 0x5f
        /*0056*/ 	.short	0x0101


	//----- nvinfo : EIATTR_VRC_CTA_INIT_COUNT
	.align		4
        /*0058*/ 	.byte	0x02, 0x4a
	.zero		1
	.zero		1


	//----- nvinfo : EIATTR_EXIT_INSTR_OFFSETS
	.align		4
        /*005c*/ 	.byte	0x04, 0x1c
        /*005e*/ 	.short	(.L_17 - .L_16)


	//   ....[0]....
.L_16:
        /*0060*/ 	.word	0x000000c0


	//   ....[1]....
        /*0064*/ 	.word	0x000007e0


	//----- nvinfo : EIATTR_CBANK_PARAM_SIZE
	.align		4
.L_17:
        /*0068*/ 	.byte	0x03, 0x19
        /*006a*/ 	.short	0x001c


	//----- nvinfo : EIATTR_PARAM_CBANK
	.align		4
        /*006c*/ 	.byte	0x04, 0x0a
        /*006e*/ 	.short	(.L_19 - .L_18)
	.align		4
.L_18:
        /*0070*/ 	.word	index@(.nv.constant0._Z25matrix_multiplication_gpuPKfS0_Pfi)
        /*0074*/ 	.short	0x0380
        /*0076*/ 	.short	0x001c


	//----- nvinfo : EIATTR_SW_WAR
	.align		4
.L_19:
        /*0078*/ 	.byte	0x04, 0x36
        /*007a*/ 	.short	(.L_21 - .L_20)
.L_20:
        /*007c*/ 	.word	0x00000008
.L_21:


//--------------------- .nv.callgraph             --------------------------
	.section	.nv.callgraph,"",@"SHT_CUDA_CALLGRAPH"
	.align	4
	.sectionentsize	8
	.align		4
        /*0000*/ 	.word	0x00000000
	.align		4
        /*0004*/ 	.word	0xffffffff
	.align		4
        /*0008*/ 	.word	0x00000000
	.align		4
        /*000c*/ 	.word	0xfffffffe
	.align		4
        /*0010*/ 	.word	0x00000000
	.align		4
        /*0014*/ 	.word	0xfffffffd
	.align		4
        /*0018*/ 	.word	0x00000000
	.align		4
        /*001c*/ 	.word	0xfffffffc


//--------------------- .text._Z25matrix_multiplication_gpuPKfS0_Pfi --------------------------
	.section	.text._Z25matrix_multiplication_gpuPKfS0_Pfi,"ax",@progbits
	.align	128
        .global         _Z25matrix_multiplication_gpuPKfS0_Pfi
        .type           _Z25matrix_multiplication_gpuPKfS0_Pfi,@function
        .size           _Z25matrix_multiplication_gpuPKfS0_Pfi,(.L_x_3 - _Z25matrix_multiplication_gpuPKfS0_Pfi)
        .other          _Z25matrix_multiplication_gpuPKfS0_Pfi,@"STO_CUDA_ENTRY STV_DEFAULT"
_Z25matrix_multiplication_gpuPKfS0_Pfi:
.text._Z25matrix_multiplication_gpuPKfS0_Pfi:
[----:B------:R-:W-:Y:S01]  /*0000*/  LDC R1, c[0x0][0x37c] ;  /* 0x0000df00ff017b82 */ /* 0x000fe20000000800 */
[----:B------:R-:W0:Y:S07]  /*0010*/  S2R R9, SR_TID.X ;  /* 0x0000000000097919 */ /* 0x000e2e0000002100 */
[----:B------:R-:W1:Y:S01]  /*0020*/  S2UR UR4, SR_CTAID.X ;  /* 0x00000000000479c3 */ /* 0x000e620000002500 */
[----:B------:R-:W2:Y:S07]  /*0030*/  S2R R2, SR_CTAID.Y ;  /* 0x0000000000027919 */ /* 0x000eae0000002600 */
[----:B------:R-:W3:Y:S01]  /*0040*/  LDC R0, c[0x0][0x398] ;  /* 0x0000e600ff007b82 */ /* 0x000ee20000000800 */
[----:B-1----:R-:W-:Y:S01]  /*0050*/  USHF.L.U32 UR4, UR4, 0x5, URZ ;  /* 0x0000000504047899 */ /* 0x002fe200080006ff */
[----:B0-----:R-:W-:-:S02]  /*0060*/  SHF.R.U32.HI R3, RZ, 0x5, R9 ;  /* 0x00000005ff037819 */ /* 0x001fc40000011609 */
[----:B--2---:R-:W-:-:S03]  /*0070*/  SHF.L.U32 R2, R2, 0x5, RZ ;  /* 0x0000000502027819 */ /* 0x004fc600000006ff */
[----:B------:R-:W-:Y:S02]  /*0080*/  LOP3.LUT R7, R3, UR4, RZ, 0xfc, !PT ;  /* 0x0000000403077c12 */ /* 0x000fe4000f8efcff */
[----:B------:R-:W-:-:S04]  /*0090*/  LOP3.LUT R4, R2, 0x1f, R9, 0xf8, !PT ;  /* 0x0000001f02047812 */ /* 0x000fc800078ef809 */
[----:B------:R-:W-:-:S04]  /*00a0*/  VIMNMX.U32 R5, PT, PT, R7, R4, !PT ;  /* 0x0000000407057248 */ /* 0x000fc80007fe0000 */
[----:B---3--:R-:W-:-:S13]  /*00b0*/  ISETP.GE.U32.AND P0, PT, R5, R0, PT ;  /* 0x000000000500720c */ /* 0x008fda0003f06070 */
[----:B------:R-:W-:Y:S05]  /*00c0*/  @P0 EXIT ;  /* 0x000000000000094d */ /* 0x000fea0003800000 */
[----:B------:R-:W0:Y:S01]  /*00d0*/  LDC.64 R20, c[0x0][0x390] ;  /* 0x0000e400ff147b82 */ /* 0x000e220000000a00 */
[----:B------:R-:W-:Y:S01]  /*00e0*/  ISETP.GE.AND P0, PT, R0, 0x1, PT ;  /* 0x000000010000780c */ /* 0x000fe20003f06270 */
[----:B------:R-:W-:Y:S01]  /*00f0*/  IMAD R5, R7, R0, R4 ;  /* 0x0000000007057224 */ /* 0x000fe200078e0204 */
[----:B------:R-:W1:Y:S01]  /*0100*/  LDCU.64 UR8, c[0x0][0x358] ;  /* 0x00006b00ff0877ac */ /* 0x000e620008000a00 */
[----:B------:R-:W-:Y:S02]  /*0110*/  HFMA2 R11, -RZ, RZ, 0, 0 ;  /* 0x00000000ff0b7431 */ /* 0x000fe400000001ff */
[----:B0-----:R-:W-:-:S08]  /*0120*/  IMAD.WIDE.U32 R20, R5, 0x4, R20 ;  /* 0x0000000405147825 */ /* 0x001fd000078e0014 */
[----:B-1----:R-:W-:Y:S05]  /*0130*/  @!P0 BRA `(.L_x_0) ;  /* 0x0000000400a48947 */ /* 0x002fea0003800000 */
[----:B------:R-:W0:Y:S01]  /*0140*/  S2UR UR7, SR_CgaCtaId ;  /* 0x00000000000779c3 */ /* 0x000e220000008800 */
[----:B------:R-:W-:Y:S01]  /*0150*/  UMOV UR4, 0x400 ;  /* 0x0000040000047882 */ /* 0x000fe20000000000 */
[-C--:B------:R-:W-:Y:S01]  /*0160*/  IMAD R8, R3, R0.reuse, R2 ;  /* 0x0000000003087224 */ /* 0x080fe200078e0202 */
[----:B------:R-:W-:Y:S01]  /*0170*/  UIADD3 UR6, UPT, UPT, UR4, 0x1000, URZ ;  /* 0x0000100004067890 */ /* 0x000fe2000fffe0ff */
[C---:B------:R-:W-:Y:S02]  /*0180*/  LOP3.LUT R2, R9.reuse, 0x3e0, RZ, 0xc0, !PT ;  /* 0x000003e009027812 */ /* 0x040fe400078ec0ff */
[C---:B------:R-:W-:Y:S02]  /*0190*/  LOP3.LUT R3, R9.reuse, 0x1f, RZ, 0xc0, !PT ;  /* 0x0000001f09037812 */ /* 0x040fe400078ec0ff */
[----:B------:R-:W1:Y:S01]  /*01a0*/  LDC.64 R18, c[0x0][0x380] ;  /* 0x0000e000ff127b82 */ /* 0x000e620000000a00 */
[----:B------:R-:W-:Y:S02]  /*01b0*/  LOP3.LUT R6, R2, 0x1f, R9, 0xf8, !PT ;  /* 0x0000001f02067812 */ /* 0x000fe400078ef809 */
[----:B------:R-:W-:Y:S01]  /*01c0*/  SHF.L.U32 R4, R9, 0x2, RZ ;  /* 0x0000000209047819 */ /* 0x000fe200000006ff */
[----:B------:R-:W-:Y:S01]  /*01d0*/  IMAD R2, R7, R0, R3 ;  /* 0x0000000007027224 */ /* 0x000fe200078e0203 */
[----:B------:R-:W-:-:S02]  /*01e0*/  IADD3 R5, PT, PT, R3, R8, RZ ;  /* 0x0000000803057210 */ /* 0x000fc40007ffe0ff */
[----:B------:R-:W-:Y:S01]  /*01f0*/  MOV R11, RZ ;  /* 0x000000ff000b7202 */ /* 0x000fe20000000f00 */
[----:B------:R-:W2:Y:S01]  /*0200*/  LDC.64 R16, c[0x0][0x388] ;  /* 0x0000e200ff107b82 */ /* 0x000ea20000000a00 */
[----:B------:R-:W-:Y:S01]  /*0210*/  LOP3.LUT R4, R4, 0xf80, RZ, 0xc0, !PT ;  /* 0x00000f8004047812 */ /* 0x000fe200078ec0ff */
[----:B0-----:R-:W-:Y:S02]  /*0220*/  ULEA UR5, UR7, UR4, 0x18 ;  /* 0x0000000407057291 */ /* 0x001fe4000f8ec0ff */
[----:B------:R-:W-:Y:S01]  /*0230*/  ULEA UR6, UR7, UR6, 0x18 ;  /* 0x0000000607067291 */ /* 0x000fe2000f8ec0ff */
[----:B------:R-:W-:-:S03]  /*0240*/  UMOV UR4, URZ ;  /* 0x000000ff00047c82 */ /* 0x000fc60008000000 */
[C---:B------:R-:W-:Y:S02]  /*0250*/  LEA R7, R6.reuse, UR5, 0x2 ;  /* 0x0000000506077c11 */ /* 0x040fe4000f8e10ff */
[----:B------:R-:W-:Y:S02]  /*0260*/  LEA R6, R6, UR6, 0x2 ;  /* 0x0000000606067c11 */ /* 0x000fe4000f8e10ff */
[----:B------:R-:W-:-:S07]  /*0270*/  LEA R3, R3, UR6, 0x2 ;  /* 0x0000000603037c11 */ /* 0x000fce000f8e10ff */
.L_x_1:
[----:B-1----:R-:W-:-:S04]  /*0280*/  IMAD.WIDE.U32 R8, R2, 0x4, R18 ;  /* 0x0000000402087825 */ /* 0x002fc800078e0012 */
[----:B--2---:R-:W-:Y:S01]  /*0290*/  IMAD.WIDE.U32 R26, R5, 0x4, R16 ;  /* 0x00000004051a7825 */ /* 0x004fe200078e0010 */
[----:B------:R-:W2:Y:S05]  /*02a0*/  LDG.E R22, desc[UR8][R8.64] ;  /* 0x0000000808167981 */ /* 0x000eaa000c1e1900 */
[----:B------:R-:W3:Y:S01]  /*02b0*/  LDG.E R27, desc[UR8][R26.64] ;  /* 0x000000081a1b7981 */ /* 0x000ee2000c1e1900 */
[----:B------:R-:W-:Y:S01]  /*02c0*/  UIADD3 UR4, UPT, UPT, UR4, 0x20, URZ ;  /* 0x0000002004047890 */ /* 0x000fe2000fffe0ff */
[----:B------:R-:W-:Y:S02]  /*02d0*/  IADD3 R2, PT, PT, R2, 0x20, RZ ;  /* 0x0000002002027810 */ /* 0x000fe40007ffe0ff */
[----:B------:R-:W-:-:S03]  /*02e0*/  LEA R5, R0, R5, 0x5 ;  /* 0x0000000500057211 */ /* 0x000fc600078e28ff */
[----:B------:R-:W-:Y:S01]  /*02f0*/  ISETP.LE.AND P0, PT, R0, UR4, PT ;  /* 0x0000000400007c0c */ /* 0x000fe2000bf03270 */
[----:B--2---:R-:W-:Y:S04]  /*0300*/  STS [R7], R22 ;  /* 0x0000001607007388 */ /* 0x004fe80000000800 */
[----:B---3--:R-:W-:Y:S01]  /*0310*/  STS [R6], R27 ;  /* 0x0000001b06007388 */ /* 0x008fe20000000800 */
[----:B------:R-:W-:Y:S06]  /*0320*/  BAR.SYNC.DEFER_BLOCKING 0x0 ;  /* 0x0000000000007b1d */ /* 0x000fec0000010000 */
[----:B------:R-:W-:Y:S04]  /*0330*/  LDS R10, [R3] ;  /* 0x00000000030a7984 */ /* 0x000fe80000000800 */
[----:B------:R-:W0:Y:S04]  /*0340*/  LDS.128 R12, [R4+UR5] ;  /* 0x00000005040c7984 */ /* 0x000e280008000c00 */
[----:B------:R-:W1:Y:S04]  /*0350*/  LDS R29, [R3+0x80] ;  /* 0x00008000031d7984 */ /* 0x000e680000000800 */
[----:B------:R-:W2:Y:S04]  /*0360*/  LDS R23, [R3+0x100] ;  /* 0x0001000003177984 */ /* 0x000ea80000000800 */
[----:B------:R-:W3:Y:S04]  /*0370*/  LDS R24, [R3+0x180] ;  /* 0x0001800003187984 */ /* 0x000ee80000000800 */
[----:B------:R-:W-:Y:S04]  /*0380*/  LDS R25, [R3+0x200] ;  /* 0x0002000003197984 */ /* 0x000fe80000000800 */
[----:B------:R-:W-:Y:S04]  /*0390*/  LDS R22, [R3+0x280] ;  /* 0x0002800003167984 */ /* 0x000fe80000000800 */
[----:B------:R-:W-:Y:S01]  /*03a0*/  LDS R26, [R3+0xb80] ;  /* 0x000b8000031a7984 */ /* 0x000fe20000000800 */
[----:B0-----:R-:W-:-:S03]  /*03b0*/  FFMA R12, R12, R10, R11 ;  /* 0x0000000a0c0c7223 */ /* 0x001fc6000000000b */
[----:B------:R-:W0:Y:S01]  /*03c0*/  LDS.128 R8, [R4+UR5+0x10] ;  /* 0x0000100504087984 */ /* 0x000e220008000c00 */
[----:B-1----:R-:W-:-:S04]  /*03d0*/  FFMA R12, R29, R13, R12 ;  /* 0x0000000d1d0c7223 */ /* 0x002fc8000000000c */
[----:B--2---:R-:W-:Y:S02]  /*03e0*/  FFMA R13, R23, R14, R12 ;  /* 0x0000000e170d7223 */ /* 0x004fe4000000000c */
[----:B------:R-:W1:Y:S02]  /*03f0*/  LDS R23, [R3+0x300] ;  /* 0x0003000003177984 */ /* 0x000e640000000800 */
[----:B---3--:R-:W-:Y:S02]  /*0400*/  FFMA R13, R24, R15, R13 ;  /* 0x0000000f180d7223 */ /* 0x008fe4000000000d */
[----:B------:R-:W2:Y:S02]  /*0410*/  LDS R24, [R3+0x380] ;  /* 0x0003800003187984 */ /* 0x000ea40000000800 */
[----:B0-----:R-:W-:Y:S02]  /*0420*/  FFMA R27, R8, R25, R13 ;  /* 0x00000019081b7223 */ /* 0x001fe4000000000d */
[----:B------:R-:W-:Y:S02]  /*0430*/  LDS R25, [R3+0x400] ;  /* 0x0004000003197984 */ /* 0x000fe40000000800 */
[----:B------:R-:W-:-:S02]  /*0440*/  FFMA R8, R22, R9, R27 ;  /* 0x0000000916087223 */ /* 0x000fc4000000001b */
[----:B------:R-:W0:Y:S02]  /*0450*/  LDS.128 R12, [R4+UR5+0x20] ;  /* 0x00002005040c7984 */ /* 0x000e240008000c00 */
[----:B-1----:R-:W-:Y:S02]  /*0460*/  FFMA R9, R23, R10, R8 ;  /* 0x0000000a17097223 */ /* 0x002fe40000000008 */
[----:B------:R-:W1:Y:S02]  /*0470*/  LDS R22, [R3+0x480] ;  /* 0x0004800003167984 */ /* 0x000e640000000800 */
[----:B--2---:R-:W-:Y:S02]  /*0480*/  FFMA R9, R24, R11, R9 ;  /* 0x0000000b18097223 */ /* 0x004fe40000000009 */
[----:B------:R-:W2:Y:S04]  /*0490*/  LDS R23, [R3+0x500] ;  /* 0x0005000003177984 */ /* 0x000ea80000000800 */
[----:B------:R-:W3:Y:S01]  /*04a0*/  LDS R24, [R3+0x580] ;  /* 0x0005800003187984 */ /* 0x000ee20000000800 */
[----:B0-----:R-:W-:-:S03]  /*04b0*/  FFMA R27, R12, R25, R9 ;  /* 0x000000190c1b7223 */ /* 0x001fc60000000009 */
[----:B------:R-:W-:Y:S01]  /*04c0*/  LDS R25, [R3+0x600] ;  /* 0x0006000003197984 */ /* 0x000fe20000000800 */
[----:B-1----:R-:W-:-:S03]  /*04d0*/  FFMA R12, R22, R13, R27 ;  /* 0x0000000d160c7223 */ /* 0x002fc6000000001b */
[----:B------:R-:W0:Y:S01]  /*04e0*/  LDS.128 R8, [R4+UR5+0x30] ;  /* 0x0000300504087984 */ /* 0x000e220008000c00 */
[----:B--2---:R-:W-:-:S03]  /*04f0*/  FFMA R13, R23, R14, R12 ;  /* 0x0000000e170d7223 */ /* 0x004fc6000000000c */
[----:B------:R-:W1:Y:S01]  /*0500*/  LDS R22, [R3+0x680] ;  /* 0x0006800003167984 */ /* 0x000e620000000800 */
[----:B---3--:R-:W-:-:S03]  /*0510*/  FFMA R13, R24, R15, R13 ;  /* 0x0000000f180d7223 */ /* 0x008fc6000000000d */
        /* <DEDUP_REMOVED lines=19> */
[----:B------:R-:W-:Y:S01]  /*0650*/  LDS R24, [R3+0xc80] ;  /* 0x000c800003187984 */ /* 0x000fe20000000800 */
[----:B0-----:R-:W-:-:S03]  /*0660*/  FFMA R27, R8, R25, R13 ;  /* 0x00000019081b7223 */ /* 0x001fc6000000000d */
[----:B------:R-:W-:Y:S01]  /*0670*/  LDS R25, [R3+0xc00] ;  /* 0x000c000003197984 */ /* 0x000fe20000000800 */
[----:B-1----:R-:W-:-:S03]  /*0680*/  FFMA R22, R22, R9, R27 ;  /* 0x0000000916167223 */ /* 0x002fc6000000001b */
[----:B------:R-:W0:Y:S01]  /*0690*/  LDS.128 R12, [R4+UR5+0x60] ;  /* 0x00006005040c7984 */ /* 0x000e220008000c00 */
[----:B--2---:R-:W-:-:S03]  /*06a0*/  FFMA R9, R23, R10, R22 ;  /* 0x0000000a17097223 */ /* 0x004fc60000000016 */
[----:B------:R-:W1:Y:S01]  /*06b0*/  LDS R23, [R3+0xd00] ;  /* 0x000d000003177984 */ /* 0x000e620000000800 */
[----:B------:R-:W-:-:S03]  /*06c0*/  FFMA R9, R26, R11, R9 ;  /* 0x0000000b1a097223 */ /* 0x000fc60000000009 */
[----:B------:R-:W2:Y:S01]  /*06d0*/  LDS R22, [R3+0xd80] ;  /* 0x000d800003167984 */ /* 0x000ea20000000800 */
[----:B0-----:R-:W-:-:S03]  /*06e0*/  FFMA R27, R12, R25, R9 ;  /* 0x000000190c1b7223 */ /* 0x001fc60000000009 */
[----:B------:R-:W-:Y:S01]  /*06f0*/  LDS R25, [R3+0xe00] ;  /* 0x000e000003197984 */ /* 0x000fe20000000800 */
[----:B------:R-:W-:-:S03]  /*0700*/  FFMA R24, R24, R13, R27 ;  /* 0x0000000d18187223 */ /* 0x000fc6000000001b */
[----:B------:R-:W0:Y:S01]  /*0710*/  LDS.128 R8, [R4+UR5+0x70] ;  /* 0x0000700504087984 */ /* 0x000e220008000c00 */
[----:B-1----:R-:W-:-:S03]  /*0720*/  FFMA R23, R23, R14, R24 ;  /* 0x0000000e17177223 */ /* 0x002fc60000000018 */
[----:B------:R-:W1:Y:S01]  /*0730*/  LDS R27, [R3+0xe80] ;  /* 0x000e8000031b7984 */ /* 0x000e620000000800 */
[----:B--2---:R-:W-:-:S03]  /*0740*/  FFMA R15, R22, R15, R23 ;  /* 0x0000000f160f7223 */ /* 0x004fc60000000017 */
[----:B------:R-:W2:Y:S04]  /*0750*/  LDS R13, [R3+0xf00] ;  /* 0x000f0000030d7984 */ /* 0x000ea80000000800 */
[----:B------:R-:W3:Y:S01]  /*0760*/  LDS R12, [R3+0xf80] ;  /* 0x000f8000030c7984 */ /* 0x000ee20000000800 */
[----:B0-----:R-:W-:-:S04]  /*0770*/  FFMA R8, R8, R25, R15 ;  /* 0x0000001908087223 */ /* 0x001fc8000000000f */
[----:B-1----:R-:W-:-:S04]  /*0780*/  FFMA R8, R27, R9, R8 ;  /* 0x000000091b087223 */ /* 0x002fc80000000008 */
[----:B--2---:R-:W-:-:S04]  /*0790*/  FFMA R13, R13, R10, R8 ;  /* 0x0000000a0d0d7223 */ /* 0x004fc80000000008 */
[----:B---3--:R-:W-:Y:S01]  /*07a0*/  FFMA R11, R12, R11, R13 ;  /* 0x0000000b0c0b7223 */ /* 0x008fe2000000000d */
[----:B------:R-:W-:Y:S06]  /*07b0*/  BAR.SYNC.DEFER_BLOCKING 0x0 ;  /* 0x0000000000007b1d */ /* 0x000fec0000010000 */
[----:B------:R-:W-:Y:S05]  /*07c0*/  @!P0 BRA `(.L_x_1) ;  /* 0xfffffff800ac8947 */ /* 0x000fea000383ffff */
.L_x_0:
[----:B------:R-:W-:Y:S01]  /*07d0*/  STG.E desc[UR8][R20.64], R11 ;  /* 0x0000000b14007986 */ /* 0x000fe2000c101908 */
[----:B------:R-:W-:Y:S05]  /*07e0*/  EXIT ;  /* 0x000000000000794d */ /* 0x000fea0003800000 */
.L_x_2:
[----:B------:R-:W-:-:S00]  /*07f0*/  BRA `(.L_x_2) ;  /* 0xfffffffc00fc7947 */ /* 0x000fc0000383ffff */
[----:B------:R-:W-:-:S00]  /*0800*/  NOP ;  /* 0x0000000000007918 */ /* 0x000fc00000000000 */
[----:B------:R-:W-:-:S00]  /*0810*/  NOP ;  /* 0x0000000000007918 */ /* 0x000fc00000000000 */
[----:B------:R-:W-:-:S00]  /*0820*/  NOP ;  /* 0x0000000000007918 */ /* 0x000fc00000000000 */
[----:B------:R-:W-:-:S00]  /*0830*/  NOP ;  /* 0x0000000000007918 */ /* 0x000fc00000000000 */
[----:B------:R-:W-:-:S00]  /*0840*/  NOP ;  /* 0x0000000000007918 */ /* 0x000fc00000000000 */
[----:B------:R-:W-:-:S00]  /*0850*/  NOP ;  /* 0x0000000000007918 */ /* 0x000fc00000000000 */
[----:B------:R-:W-:-:S00]  /*0860*/  NOP ;  /* 0x0000000000007918 */ /* 0x000fc00000000000 */
[----:B------:R-:W-:-:S00]  /*0870*/  NOP ;  /* 0x0000000000007918 */ /* 0x000fc00000000000 */
.L_x_3:


//--------------------- .nv.shared._Z25matrix_multiplication_gpuPKfS0_Pfi --------------------------
	.section	.nv.shared._Z25matrix_multiplication_gpuPKfS0_Pfi,"aw",@nobits
	.sectionflags	@""
	.align	4
.nv.shared._Z25matrix_multiplication_gpuPKfS0_Pfi:
	.zero		9216


//--------------------- .nv.shared.reserved.0     --------------------------
	.section	.nv.shared.reserved.0,"aw",@nobits
	.weak		__nv_reservedSMEM_offset_0_alias
	.size		__nv_reservedSMEM_offset_0_alias, 0, 64
	.other		__nv_reservedSMEM_offset_0_alias,@"STO_CUDA_RESERVED_SHARED STV_DEFAULT"
__nv_reservedSMEM_offset_0_alias:
	.zero		0
	.zero		64


//--------------------- .nv.constant0._Z25matrix_multiplication_gpuPKfS0_Pfi --------------------------
	.section	.nv.constant0._Z25matrix_multiplication_gpuPKfS0_Pfi,"a",@progbits
	.sectionflags	@""
	.align	4
.nv.constant0._Z25matrix_multiplication_gpuPKfS0_Pfi:
	.zero		924


//--------------------- SYMBOLS --------------------------

	.type		.nv.reservedSmem.offset0,@object
	.size		.nv.reservedSmem.offset0,0x4
	.type		.nv.reservedSmem.cap,@object
	.size		.nv.reservedSmem.cap,0x4
